//
// Generated by NVIDIA NVVM Compiler
//
// Compiler Build ID: CL-36424714
// Cuda compilation tools, release 13.0, V13.0.88
// Based on NVVM 20.0.0
//

.version 9.0
.target sm_100
.address_size 64

	// .globl	_Z11gemm_kernelPK6__halfS1_PS_iiiff

.visible .entry _Z11gemm_kernelPK6__halfS1_PS_iiiff(
	.param .u64 .ptr .align 1 _Z11gemm_kernelPK6__halfS1_PS_iiiff_param_0,
	.param .u64 .ptr .align 1 _Z11gemm_kernelPK6__halfS1_PS_iiiff_param_1,
	.param .u64 .ptr .align 1 _Z11gemm_kernelPK6__halfS1_PS_iiiff_param_2,
	.param .u32 _Z11gemm_kernelPK6__halfS1_PS_iiiff_param_3,
	.param .u32 _Z11gemm_kernelPK6__halfS1_PS_iiiff_param_4,
	.param .u32 _Z11gemm_kernelPK6__halfS1_PS_iiiff_param_5,
	.param .f32 _Z11gemm_kernelPK6__halfS1_PS_iiiff_param_6,
	.param .f32 _Z11gemm_kernelPK6__halfS1_PS_iiiff_param_7
)
{
	.reg .pred 	%p<13>;
	.reg .b16 	%rs<33>;
	.reg .b32 	%r<41>;
	.reg .b32 	%f<73>;
	.reg .b64 	%rd<53>;

	ld.param.u64 	%rd7, [_Z11gemm_kernelPK6__halfS1_PS_iiiff_param_0];
	ld.param.u64 	%rd8, [_Z11gemm_kernelPK6__halfS1_PS_iiiff_param_1];
	ld.param.u64 	%rd6, [_Z11gemm_kernelPK6__halfS1_PS_iiiff_param_2];
	ld.param.u32 	%r20, [_Z11gemm_kernelPK6__halfS1_PS_iiiff_param_3];
	ld.param.u32 	%r18, [_Z11gemm_kernelPK6__halfS1_PS_iiiff_param_4];
	ld.param.u32 	%r19, [_Z11gemm_kernelPK6__halfS1_PS_iiiff_param_5];
	ld.param.f32 	%f13, [_Z11gemm_kernelPK6__halfS1_PS_iiiff_param_6];
	ld.param.f32 	%f14, [_Z11gemm_kernelPK6__halfS1_PS_iiiff_param_7];
	cvta.to.global.u64 	%rd1, %rd8;
	cvta.to.global.u64 	%rd2, %rd7;
	mov.u32 	%r21, %ctaid.x;
	mov.u32 	%r22, %ntid.x;
	mov.u32 	%r23, %ctaid.y;
	mov.u32 	%r24, %ntid.y;
	mov.u32 	%r25, %tid.x;
	mad.lo.s32 	%r1, %r21, %r22, %r25;
	mov.u32 	%r26, %tid.y;
	mad.lo.s32 	%r2, %r23, %r24, %r26;
	setp.ge.s32 	%p1, %r2, %r20;
	setp.ge.s32 	%p2, %r1, %r18;
	or.pred  	%p3, %p1, %p2;
	@%p3 bra 	$L__BB0_14;
	setp.lt.s32 	%p4, %r19, 1;
	mov.f32 	%f72, 0f00000000;
	@%p4 bra 	$L__BB0_13;
	mul.lo.s32 	%r3, %r19, %r2;
	and.b32  	%r4, %r19, 7;
	setp.lt.u32 	%p5, %r19, 8;
	mov.f32 	%f72, 0f00000000;
	mov.b32 	%r39, 0;
	@%p5 bra 	$L__BB0_5;
	and.b32  	%r39, %r19, 2147483640;
	neg.s32 	%r37, %r39;
	shl.b32 	%r7, %r18, 3;
	mul.wide.u32 	%rd9, %r3, 2;
	add.s64 	%rd10, %rd9, %rd2;
	add.s64 	%rd52, %rd10, 8;
	mov.f32 	%f72, 0f00000000;
	mul.wide.s32 	%rd13, %r18, 2;
	mov.u32 	%r36, %r1;
$L__BB0_4:
	.pragma "nounroll";
	ld.global.u16 	%rs1, [%rd52+-8];
	// begin inline asm
	{  cvt.f32.f16 %f19, %rs1;}

	// end inline asm
	mul.wide.s32 	%rd11, %r36, 2;
	add.s64 	%rd12, %rd1, %rd11;
	ld.global.u16 	%rs2, [%rd12];
	// begin inline asm
	{  cvt.f32.f16 %f20, %rs2;}

	// end inline asm
	fma.rn.f32 	%f35, %f19, %f20, %f72;
	ld.global.u16 	%rs3, [%rd52+-6];
	// begin inline asm
	{  cvt.f32.f16 %f21, %rs3;}

	// end inline asm
	add.s64 	%rd14, %rd12, %rd13;
	ld.global.u16 	%rs4, [%rd14];
	// begin inline asm
	{  cvt.f32.f16 %f22, %rs4;}

	// end inline asm
	fma.rn.f32 	%f36, %f21, %f22, %f35;
	ld.global.u16 	%rs5, [%rd52+-4];
	// begin inline asm
	{  cvt.f32.f16 %f23, %rs5;}

	// end inline asm
	add.s64 	%rd15, %rd14, %rd13;
	ld.global.u16 	%rs6, [%rd15];
	// begin inline asm
	{  cvt.f32.f16 %f24, %rs6;}

	// end inline asm
	fma.rn.f32 	%f37, %f23, %f24, %f36;
	ld.global.u16 	%rs7, [%rd52+-2];
	// begin inline asm
	{  cvt.f32.f16 %f25, %rs7;}

	// end inline asm
	add.s64 	%rd16, %rd15, %rd13;
	ld.global.u16 	%rs8, [%rd16];
	// begin inline asm
	{  cvt.f32.f16 %f26, %rs8;}

	// end inline asm
	fma.rn.f32 	%f38, %f25, %f26, %f37;
	ld.global.u16 	%rs9, [%rd52];
	// begin inline asm
	{  cvt.f32.f16 %f27, %rs9;}

	// end inline asm
	add.s64 	%rd17, %rd16, %rd13;
	ld.global.u16 	%rs10, [%rd17];
	// begin inline asm
	{  cvt.f32.f16 %f28, %rs10;}

	// end inline asm
	fma.rn.f32 	%f39, %f27, %f28, %f38;
	ld.global.u16 	%rs11, [%rd52+2];
	// begin inline asm
	{  cvt.f32.f16 %f29, %rs11;}

	// end inline asm
	add.s64 	%rd18, %rd17, %rd13;
	ld.global.u16 	%rs12, [%rd18];
	// begin inline asm
	{  cvt.f32.f16 %f30, %rs12;}

	// end inline asm
	fma.rn.f32 	%f40, %f29, %f30, %f39;
	ld.global.u16 	%rs13, [%rd52+4];
	// begin inline asm
	{  cvt.f32.f16 %f31, %rs13;}

	// end inline asm
	add.s64 	%rd19, %rd18, %rd13;
	ld.global.u16 	%rs14, [%rd19];
	// begin inline asm
	{  cvt.f32.f16 %f32, %rs14;}

	// end inline asm
	fma.rn.f32 	%f41, %f31, %f32, %f40;
	ld.global.u16 	%rs15, [%rd52+6];
	// begin inline asm
	{  cvt.f32.f16 %f33, %rs15;}

	// end inline asm
	add.s64 	%rd20, %rd19, %rd13;
	ld.global.u16 	%rs16, [%rd20];
	// begin inline asm
	{  cvt.f32.f16 %f34, %rs16;}

	// end inline asm
	fma.rn.f32 	%f72, %f33, %f34, %f41;
	add.s32 	%r37, %r37, 8;
	add.s32 	%r36, %r36, %r7;
	add.s64 	%rd52, %rd52, 16;
	setp.ne.s32 	%p6, %r37, 0;
	@%p6 bra 	$L__BB0_4;
$L__BB0_5:
	setp.eq.s32 	%p7, %r4, 0;
	@%p7 bra 	$L__BB0_13;
	and.b32  	%r13, %r19, 3;
	setp.lt.u32 	%p8, %r4, 4;
	@%p8 bra 	$L__BB0_8;
	add.s32 	%r28, %r39, %r3;
	mul.wide.u32 	%rd21, %r28, 2;
	add.s64 	%rd22, %rd2, %rd21;
	ld.global.u16 	%rs17, [%rd22];
	// begin inline asm
	{  cvt.f32.f16 %f43, %rs17;}

	// end inline asm
	mad.lo.s32 	%r29, %r39, %r18, %r1;
	mul.wide.s32 	%rd23, %r29, 2;
	add.s64 	%rd24, %rd1, %rd23;
	ld.global.u16 	%rs18, [%rd24];
	// begin inline asm
	{  cvt.f32.f16 %f44, %rs18;}

	// end inline asm
	fma.rn.f32 	%f51, %f43, %f44, %f72;
	cvt.u64.u32 	%rd25, %r3;
	cvt.u64.u32 	%rd26, %r39;
	add.s64 	%rd27, %rd26, %rd25;
	shl.b64 	%rd28, %rd27, 1;
	add.s64 	%rd29, %rd2, %rd28;
	ld.global.u16 	%rs19, [%rd29+2];
	// begin inline asm
	{  cvt.f32.f16 %f45, %rs19;}

	// end inline asm
	mul.wide.s32 	%rd30, %r18, 2;
	add.s64 	%rd31, %rd24, %rd30;
	ld.global.u16 	%rs20, [%rd31];
	// begin inline asm
	{  cvt.f32.f16 %f46, %rs20;}

	// end inline asm
	fma.rn.f32 	%f52, %f45, %f46, %f51;
	ld.global.u16 	%rs21, [%rd29+4];
	// begin inline asm
	{  cvt.f32.f16 %f47, %rs21;}

	// end inline asm
	add.s64 	%rd32, %rd31, %rd30;
	ld.global.u16 	%rs22, [%rd32];
	// begin inline asm
	{  cvt.f32.f16 %f48, %rs22;}

	// end inline asm
	fma.rn.f32 	%f53, %f47, %f48, %f52;
	ld.global.u16 	%rs23, [%rd29+6];
	// begin inline asm
	{  cvt.f32.f16 %f49, %rs23;}

	// end inline asm
	add.s64 	%rd33, %rd32, %rd30;
	ld.global.u16 	%rs24, [%rd33];
	// begin inline asm
	{  cvt.f32.f16 %f50, %rs24;}

	// end inline asm
	fma.rn.f32 	%f72, %f49, %f50, %f53;
	add.s32 	%r39, %r39, 4;
$L__BB0_8:
	setp.eq.s32 	%p9, %r13, 0;
	@%p9 bra 	$L__BB0_13;
	setp.eq.s32 	%p10, %r13, 1;
	@%p10 bra 	$L__BB0_11;
	add.s32 	%r30, %r39, %r3;
	mul.wide.u32 	%rd34, %r30, 2;
	add.s64 	%rd35, %rd2, %rd34;
	ld.global.u16 	%rs25, [%rd35];
	// begin inline asm
	{  cvt.f32.f16 %f55, %rs25;}

	// end inline asm
	mad.lo.s32 	%r31, %r39, %r18, %r1;
	mul.wide.s32 	%rd36, %r31, 2;
	add.s64 	%rd37, %rd1, %rd36;
	ld.global.u16 	%rs26, [%rd37];
	// begin inline asm
	{  cvt.f32.f16 %f56, %rs26;}

	// end inline asm
	fma.rn.f32 	%f59, %f55, %f56, %f72;
	cvt.u64.u32 	%rd38, %r3;
	cvt.u64.u32 	%rd39, %r39;
	add.s64 	%rd40, %rd39, %rd38;
	shl.b64 	%rd41, %rd40, 1;
	add.s64 	%rd42, %rd2, %rd41;
	ld.global.u16 	%rs27, [%rd42+2];
	// begin inline asm
	{  cvt.f32.f16 %f57, %rs27;}

	// end inline asm
	mul.wide.s32 	%rd43, %r18, 2;
	add.s64 	%rd44, %rd37, %rd43;
	ld.global.u16 	%rs28, [%rd44];
	// begin inline asm
	{  cvt.f32.f16 %f58, %rs28;}

	// end inline asm
	fma.rn.f32 	%f72, %f57, %f58, %f59;
	add.s32 	%r39, %r39, 2;
$L__BB0_11:
	and.b32  	%r32, %r19, 1;
	setp.eq.b32 	%p11, %r32, 1;
	not.pred 	%p12, %p11;
	@%p12 bra 	$L__BB0_13;
	add.s32 	%r33, %r39, %r3;
	mul.wide.u32 	%rd45, %r33, 2;
	add.s64 	%rd46, %rd2, %rd45;
	ld.global.u16 	%rs29, [%rd46];
	// begin inline asm
	{  cvt.f32.f16 %f60, %rs29;}

	// end inline asm
	mad.lo.s32 	%r34, %r39, %r18, %r1;
	mul.wide.s32 	%rd47, %r34, 2;
	add.s64 	%rd48, %rd1, %rd47;
	ld.global.u16 	%rs30, [%rd48];
	// begin inline asm
	{  cvt.f32.f16 %f61, %rs30;}

	// end inline asm
	fma.rn.f32 	%f72, %f60, %f61, %f72;
$L__BB0_13:
	mad.lo.s32 	%r35, %r18, %r2, %r1;
	cvta.to.global.u64 	%rd49, %rd6;
	mul.wide.s32 	%rd50, %r35, 2;
	add.s64 	%rd51, %rd49, %rd50;
	ld.global.u16 	%rs31, [%rd51];
	// begin inline asm
	{  cvt.f32.f16 %f62, %rs31;}

	// end inline asm
	mul.f32 	%f64, %f14, %f62;
	fma.rn.f32 	%f63, %f13, %f72, %f64;
	// begin inline asm
	{  cvt.rn.f16.f32 %rs32, %f63;}

	// end inline asm
	st.global.u16 	[%rd51], %rs32;
$L__BB0_14:
	ret;

}


// ===== COMPILED SASS (sm_100) =====

	.target	sm_100

	.elftype	@"ET_EXEC"


//--------------------- .note.nv.tkinfo           --------------------------
	.section	.note.nv.tkinfo,"",@"SHT_NOTE"
	.sectionflags	@"SHF_NOTE_NV_TKINFO"
	.tkinfo
        /*0018*/ 	.word	0x00000002
        /*0030*/ 	.string	""
        /*0030*/ 	.string	"ptxas"
        /*0030*/ 	.string	"Cuda compilation tools, release 13.0, V13.0.88"
        /*0030*/ 	.string	"Build cuda_13.0.r13.0/compiler.36424714_0"
        /*0030*/ 	.string	"-arch sm_100 -m 64 "



//--------------------- .note.nv.cuinfo           --------------------------
	.section	.note.nv.cuinfo,"",@"SHT_NOTE"
	.sectionflags	@"SHF_NOTE_NV_CUINFO"
        /*0018*/ 	.short	0x0002
        /*001a*/ 	.short	0x0064
        /*001c*/ 	.short	0x0082
	.zero		2


//--------------------- .nv.info                  --------------------------
	.section	.nv.info,"",@"SHT_CUDA_INFO"
	.align	4


	//----- nvinfo : EIATTR_REGCOUNT
	.align		4
        /*0000*/ 	.byte	0x04, 0x2f
        /*0002*/ 	.short	(.L_1 - .L_0)
	.align		4
.L_0:
        /*0004*/ 	.word	index@(_Z11gemm_kernelPK6__halfS1_PS_iiiff)
        /*0008*/ 	.word	0x0000001f


	//----- nvinfo : EIATTR_FRAME_SIZE
	.align		4
.L_1:
        /*000c*/ 	.byte	0x04, 0x11
        /*000e*/ 	.short	(.L_3 - .L_2)
	.align		4
.L_2:
        /*0010*/ 	.word	index@(_Z11gemm_kernelPK6__halfS1_PS_iiiff)
        /*0014*/ 	.word	0x00000000


	//----- nvinfo : EIATTR_MIN_STACK_SIZE
	.align		4
.L_3:
        /*0018*/ 	.byte	0x04, 0x12
        /*001a*/ 	.short	(.L_5 - .L_4)
	.align		4
.L_4:
        /*001c*/ 	.word	index@(_Z11gemm_kernelPK6__halfS1_PS_iiiff)
        /*0020*/ 	.word	0x00000000
.L_5:


//--------------------- .nv.compat                --------------------------
	.section	.nv.compat,"",@"SHT_CUDA_COMPAT_INFO"
	.align	4
        /*0000*/ 	.byte	0x02, 0x09, 0x00, 0x00, 0x02, 0x02, 0x01, 0x00, 0x02, 0x05, 0x05, 0x00, 0x03, 0x07, 0x01, 0x01
        /*0010*/ 	.byte	0x02, 0x03, 0x00, 0x00, 0x02, 0x06, 0x01, 0x00, 0x04, 0x0b, 0x08, 0x00, 0x09, 0x00, 0x00, 0x00
        /*0020*/ 	.byte	0x00, 0x00, 0x00, 0x00


//--------------------- .nv.info._Z11gemm_kernelPK6__halfS1_PS_iiiff --------------------------
	.section	.nv.info._Z11gemm_kernelPK6__halfS1_PS_iiiff,"",@"SHT_CUDA_INFO"
	.sectionflags	@""
	.align	4


	//----- nvinfo : EIATTR_CUDA_API_VERSION
	.align		4
        /*0000*/ 	.byte	0x04, 0x37
        /*0002*/ 	.short	(.L_7 - .L_6)
.L_6:
        /*0004*/ 	.word	0x00000082


	//----- nvinfo : EIATTR_KPARAM_INFO
	.align		4
.L_7:
        /*0008*/ 	.byte	0x04, 0x17
        /*000a*/ 	.short	(.L_9 - .L_8)
.L_8:
        /*000c*/ 	.word	0x00000000
        /*0010*/ 	.short	0x0007
        /*0012*/ 	.short	0x0028
        /*0014*/ 	.byte	0x00, 0xf0, 0x11, 0x00


	//----- nvinfo : EIATTR_KPARAM_INFO
	.align		4
.L_9:
        /*0018*/ 	.byte	0x04, 0x17
        /*001a*/ 	.short	(.L_11 - .L_10)
.L_10:
        /*001c*/ 	.word	0x00000000
        /*0020*/ 	.short	0x0006
        /*0022*/ 	.short	0x0024
        /*0024*/ 	.byte	0x00, 0xf0, 0x11, 0x00


	//----- nvinfo : EIATTR_KPARAM_INFO
	.align		4
.L_11:
        /*0028*/ 	.byte	0x04, 0x17
        /*002a*/ 	.short	(.L_13 - .L_12)
.L_12:
        /*002c*/ 	.word	0x00000000
        /*0030*/ 	.short	0x0005
        /*0032*/ 	.short	0x0020
        /*0034*/ 	.byte	0x00, 0xf0, 0x11, 0x00


	//----- nvinfo : EIATTR_KPARAM_INFO
	.align		4
.L_13:
        /*0038*/ 	.byte	0x04, 0x17
        /*003a*/ 	.short	(.L_15 - .L_14)
.L_14:
        /*003c*/ 	.word	0x00000000
        /*0040*/ 	.short	0x0004
        /*0042*/ 	.short	0x001c
        /*0044*/ 	.byte	0x00, 0xf0, 0x11, 0x00


	//----- nvinfo : EIATTR_KPARAM_INFO
	.align		4
.L_15:
        /*0048*/ 	.byte	0x04, 0x17
        /*004a*/ 	.short	(.L_17 - .L_16)
.L_16:
        /*004c*/ 	.word	0x00000000
        /*0050*/ 	.short	0x0003
        /*0052*/ 	.short	0x0018
        /*0054*/ 	.byte	0x00, 0xf0, 0x11, 0x00


	//----- nvinfo : EIATTR_KPARAM_INFO
	.align		4
.L_17:
        /*0058*/ 	.byte	0x04, 0x17
        /*005a*/ 	.short	(.L_19 - .L_18)
.L_18:
        /*005c*/ 	.word	0x00000000
        /*0060*/ 	.short	0x0002
        /*0062*/ 	.short	0x0010
        /*0064*/ 	.byte	0x00, 0xf5, 0x21, 0x00


	//----- nvinfo : EIATTR_KPARAM_INFO
	.align		4
.L_19:
        /*0068*/ 	.byte	0x04, 0x17
        /*006a*/ 	.short	(.L_21 - .L_20)
.L_20:
        /*006c*/ 	.word	0x00000000
        /*0070*/ 	.short	0x0001
        /*0072*/ 	.short	0x0008
        /*0074*/ 	.byte	0x00, 0xf5, 0x21, 0x00


	//----- nvinfo : EIATTR_KPARAM_INFO
	.align		4
.L_21:
        /*0078*/ 	.byte	0x04, 0x17
        /*007a*/ 	.short	(.L_23 - .L_22)
.L_22:
        /*007c*/ 	.word	0x00000000
        /*0080*/ 	.short	0x0000
        /*0082*/ 	.short	0x0000
        /*0084*/ 	.byte	0x00, 0xf5, 0x21, 0x00


	//----- nvinfo : EIATTR_SPARSE_MMA_MASK
	.align		4
.L_23:
        /*0088*/ 	.byte	0x03, 0x50
        /*008a*/ 	.short	0x0000


	//----- nvinfo : EIATTR_MAXREG_COUNT
	.align		4
        /*008c*/ 	.byte	0x03, 0x1b
        /*008e*/ 	.short	0x00ff


	//----- nvinfo : EIATTR_MERCURY_ISA_VERSION
	.align		4
        /*0090*/ 	.byte	0x03, 0x5f
        /*0092*/ 	.short	0x0101


	//----- nvinfo : EIATTR_VRC_CTA_INIT_COUNT
	.align		4
        /*0094*/ 	.byte	0x02, 0x4a
	.zero		1
	.zero		1


	//----- nvinfo : EIATTR_EXIT_INSTR_OFFSETS
	.align		4
        /*0098*/ 	.byte	0x04, 0x1c
        /*009a*/ 	.short	(.L_25 - .L_24)


	//   ....[0]....
.L_24:
        /*009c*/ 	.word	0x000000c0


	//   ....[1]....
        /*00a0*/ 	.word	0x00000b30


	//----- nvinfo : EIATTR_CBANK_PARAM_SIZE
	.align		4
.L_25:
        /*00a4*/ 	.byte	0x03, 0x19
        /*00a6*/ 	.short	0x002c


	//----- nvinfo : EIATTR_PARAM_CBANK
	.align		4
        /*00a8*/ 	.byte	0x04, 0x0a
        /*00aa*/ 	.short	(.L_27 - .L_26)
	.align		4
.L_26:
        /*00ac*/ 	.word	index@(.nv.constant0._Z11gemm_kernelPK6__halfS1_PS_iiiff)
        /*00b0*/ 	.short	0x0380
        /*00b2*/ 	.short	0x002c


	//----- nvinfo : EIATTR_SW_WAR
	.align		4
.L_27:
        /*00b4*/ 	.byte	0x04, 0x36
        /*00b6*/ 	.short	(.L_29 - .L_28)
.L_28:
        /*00b8*/ 	.word	0x00000008
.L_29:


//--------------------- .nv.callgraph             --------------------------
	.section	.nv.callgraph,"",@"SHT_CUDA_CALLGRAPH"
	.align	4
	.sectionentsize	8
	.align		4
        /*0000*/ 	.word	0x00000000
	.align		4
        /*0004*/ 	.word	0xffffffff
	.align		4
        /*0008*/ 	.word	0x00000000
	.align		4
        /*000c*/ 	.word	0xfffffffe
	.align		4
        /*0010*/ 	.word	0x00000000
	.align		4
        /*0014*/ 	.word	0xfffffffd
	.align		4
        /*0018*/ 	.word	0x00000000
	.align		4
        /*001c*/ 	.word	0xfffffffc


//--------------------- .text._Z11gemm_kernelPK6__halfS1_PS_iiiff --------------------------
	.section	.text._Z11gemm_kernelPK6__halfS1_PS_iiiff,"ax",@progbits
	.align	128
        .global         _Z11gemm_kernelPK6__halfS1_PS_iiiff
        .type           _Z11gemm_kernelPK6__halfS1_PS_iiiff,@function
        .size           _Z11gemm_kernelPK6__halfS1_PS_iiiff,(.L_x_6 - _Z11gemm_kernelPK6__halfS1_PS_iiiff)
        .other          _Z11gemm_kernelPK6__halfS1_PS_iiiff,@"STO_CUDA_ENTRY STV_DEFAULT"
_Z11gemm_kernelPK6__halfS1_PS_iiiff:
.text._Z11gemm_kernelPK6__halfS1_PS_iiiff:
[----:B------:R-:W-:Y:S01]  /*0000*/  LDC R1, c[0x0][0x37c] ;  /* 0x0000df00ff017b82 */ /* 0x000fe20000000800 */
[----:B------:R-:W0:Y:S07]  /*0010*/  S2R R5, SR_TID.X ;  /* 0x0000000000057919 */ /* 0x000e2e0000002100 */
[----:B------:R-:W0:Y:S01]  /*0020*/  S2UR UR4, SR_CTAID.X ;  /* 0x00000000000479c3 */ /* 0x000e220000002500 */
[----:B------:R-:W1:Y:S07]  /*0030*/  S2R R4, SR_TID.Y ;  /* 0x0000000000047919 */ /* 0x000e6e0000002200 */
[----:B------:R-:W0:Y:S08]  /*0040*/  LDC R0, c[0x0][0x360] ;  /* 0x0000d800ff007b82 */ /* 0x000e300000000800 */
[----:B------:R-:W1:Y:S08]  /*0050*/  S2UR UR5, SR_CTAID.Y ;  /* 0x00000000000579c3 */ /* 0x000e700000002600 */
[----:B------:R-:W1:Y:S08]  /*0060*/  LDC R19, c[0x0][0x364] ;  /* 0x0000d900ff137b82 */ /* 0x000e700000000800 */
[----:B------:R-:W2:Y:S01]  /*0070*/  LDC.64 R2, c[0x0][0x398] ;  /* 0x0000e600ff027b82 */ /* 0x000ea20000000a00 */
[----:B0-----:R-:W-:-:S02]  /*0080*/  IMAD R0, R0, UR4, R5 ;  /* 0x0000000400007c24 */ /* 0x001fc4000f8e0205 */
[----:B-1----:R-:W-:-:S03]  /*0090*/  IMAD R19, R19, UR5, R4 ;  /* 0x0000000513137c24 */ /* 0x002fc6000f8e0204 */
[----:B--2---:R-:W-:-:S04]  /*00a0*/  ISETP.GE.AND P0, PT, R0, R3, PT ;  /* 0x000000030000720c */ /* 0x004fc80003f06270 */
[----:B------:R-:W-:-:S13]  /*00b0*/  ISETP.GE.OR P0, PT, R19, R2, P0 ;  /* 0x000000021300720c */ /* 0x000fda0000706670 */
[----:B------:R-:W-:Y:S05]  /*00c0*/  @P0 EXIT ;  /* 0x000000000000094d */ /* 0x000fea0003800000 */
[----:B------:R-:W0:Y:S01]  /*00d0*/  LDCU UR5, c[0x0][0x3a0] ;  /* 0x00007400ff0577ac */ /* 0x000e220008000800 */
[----:B------:R-:W-:Y:S01]  /*00e0*/  HFMA2 R23, -RZ, RZ, 0, 0 ;  /* 0x00000000ff177431 */ /* 0x000fe200000001ff */
[----:B------:R-:W1:Y:S01]  /*00f0*/  LDCU.64 UR8, c[0x0][0x358] ;  /* 0x00006b00ff0877ac */ /* 0x000e620008000a00 */
[----:B0-----:R-:W-:-:S09]  /*0100*/  UISETP.GE.AND UP0, UPT, UR5, 0x1, UPT ;  /* 0x000000010500788c */ /* 0x001fd2000bf06270 */
[----:B-1----:R-:W-:Y:S05]  /*0110*/  BRA.U !UP0, `(.L_x_0) ;  /* 0x0000000908587547 */ /* 0x002fea000b800000 */
[----:B------:R-:W-:Y:S02]  /*0120*/  UISETP.GE.U32.AND UP1, UPT, UR5, 0x8, UPT ;  /* 0x000000080500788c */ /* 0x000fe4000bf26070 */
[----:B------:R-:W-:Y:S01]  /*0130*/  IMAD R18, R19, UR5, RZ ;  /* 0x0000000513127c24 */ /* 0x000fe2000f8e02ff */
[----:B------:R-:W-:Y:S01]  /*0140*/  ULOP3.LUT UR6, UR5, 0x7, URZ, 0xc0, !UPT ;  /* 0x0000000705067892 */ /* 0x000fe2000f8ec0ff */
[----:B------:R-:W-:Y:S01]  /*0150*/  MOV R23, RZ ;  /* 0x000000ff00177202 */ /* 0x000fe20000000f00 */
[----:B------:R-:W-:Y:S02]  /*0160*/  UMOV UR4, URZ ;  /* 0x000000ff00047c82 */ /* 0x000fe40008000000 */
[----:B------:R-:W-:Y:S02]  /*0170*/  UISETP.NE.AND UP0, UPT, UR6, URZ, UPT ;  /* 0x000000ff0600728c */ /* 0x000fe4000bf05270 */
[----:B------:R-:W-:Y:S09]  /*0180*/  BRA.U !UP1, `(.L_x_1) ;  /* 0x0000000109fc7547 */ /* 0x000ff2000b800000 */
[----:B------:R-:W0:Y:S01]  /*0190*/  LDC.64 R4, c[0x0][0x380] ;  /* 0x0000e000ff047b82 */ /* 0x000e220000000a00 */
[----:B------:R-:W-:Y:S01]  /*01a0*/  ULOP3.LUT UR4, UR5, 0x7ffffff8, URZ, 0xc0, !UPT ;  /* 0x7ffffff805047892 */ /* 0x000fe2000f8ec0ff */
[----:B------:R-:W-:Y:S02]  /*01b0*/  MOV R23, RZ ;  /* 0x000000ff00177202 */ /* 0x000fe40000000f00 */
[----:B------:R-:W-:Y:S01]  /*01c0*/  MOV R2, R0 ;  /* 0x0000000000027202 */ /* 0x000fe20000000f00 */
[----:B------:R-:W-:Y:S01]  /*01d0*/  UIADD3 UR7, UPT, UPT, -UR4, URZ, URZ ;  /* 0x000000ff04077290 */ /* 0x000fe2000fffe1ff */
[----:B0-----:R-:W-:-:S03]  /*01e0*/  IMAD.WIDE.U32 R4, R18, 0x2, R4 ;  /* 0x0000000212047825 */ /* 0x001fc600078e0004 */
[----:B------:R-:W-:-:S04]  /*01f0*/  IADD3 R4, P0, PT, R4, 0x8, RZ ;  /* 0x0000000804047810 */ /* 0x000fc80007f1e0ff */
[----:B------:R-:W-:-:S09]  /*0200*/  IADD3.X R5, PT, PT, RZ, R5, RZ, P0, !PT ;  /* 0x00000005ff057210 */ /* 0x000fd200007fe4ff */
.L_x_2:
[----:B------:R-:W0:Y:S01]  /*0210*/  LDC.64 R14, c[0x0][0x388] ;  /* 0x0000e200ff0e7b82 */ /* 0x000e220000000a00 */
[----:B------:R-:W2:Y:S04]  /*0220*/  LDG.E.U16 R20, desc[UR8][R4.64+-0x8] ;  /* 0xfffff80804147981 */ /* 0x000ea8000c1e1500 */
[----:B------:R-:W3:Y:S04]  /*0230*/  LDG.E.U16 R21, desc[UR8][R4.64+-0x6] ;  /* 0xfffffa0804157981 */ /* 0x000ee8000c1e1500 */
[----:B------:R-:W4:Y:S04]  /*0240*/  LDG.E.U16 R24, desc[UR8][R4.64+-0x4] ;  /* 0xfffffc0804187981 */ /* 0x000f28000c1e1500 */
[----:B------:R-:W5:Y:S04]  /*0250*/  LDG.E.U16 R27, desc[UR8][R4.64+-0x2] ;  /* 0xfffffe08041b7981 */ /* 0x000f68000c1e1500 */
[----:B------:R-:W5:Y:S04]  /*0260*/  LDG.E.U16 R26, desc[UR8][R4.64] ;  /* 0x00000008041a7981 */ /* 0x000f68000c1e1500 */
[----:B------:R-:W5:Y:S01]  /*0270*/  LDG.E.U16 R28, desc[UR8][R4.64+0x2] ;  /* 0x00000208041c7981 */ /* 0x000f62000c1e1500 */
[----:B0-----:R-:W-:-:S05]  /*0280*/  IMAD.WIDE R14, R2, 0x2, R14 ;  /* 0x00000002020e7825 */ /* 0x001fca00078e020e */
[----:B------:R0:W5:Y:S01]  /*0290*/  LDG.E.U16 R22, desc[UR8][R14.64] ;  /* 0x000000080e167981 */ /* 0x000162000c1e1500 */
[----:B------:R-:W-:-:S05]  /*02a0*/  IMAD.WIDE R16, R3, 0x2, R14 ;  /* 0x0000000203107825 */ /* 0x000fca00078e020e */
[----:B------:R1:W5:Y:S01]  /*02b0*/  LDG.E.U16 R25, desc[UR8][R16.64] ;  /* 0x0000000810197981 */ /* 0x000362000c1e1500 */
[----:B------:R-:W-:-:S04]  /*02c0*/  IMAD.WIDE R10, R3, 0x2, R16 ;  /* 0x00000002030a7825 */ /* 0x000fc800078e0210 */
[C---:B------:R-:W-:Y:S02]  /*02d0*/  IMAD.WIDE R8, R3.reuse, 0x2, R10 ;  /* 0x0000000203087825 */ /* 0x040fe400078e020a */
[----:B------:R-:W5:Y:S02]  /*02e0*/  LDG.E.U16 R10, desc[UR8][R10.64] ;  /* 0x000000080a0a7981 */ /* 0x000f64000c1e1500 */
[C---:B------:R-:W-:Y:S02]  /*02f0*/  IMAD.WIDE R6, R3.reuse, 0x2, R8 ;  /* 0x0000000203067825 */ /* 0x040fe400078e0208 */
[----:B------:R-:W5:Y:S02]  /*0300*/  LDG.E.U16 R8, desc[UR8][R8.64] ;  /* 0x0000000808087981 */ /* 0x000f64000c1e1500 */
[C---:B------:R-:W-:Y:S02]  /*0310*/  IMAD.WIDE R12, R3.reuse, 0x2, R6 ;  /* 0x00000002030c7825 */ /* 0x040fe400078e0206 */
[----:B------:R-:W5:Y:S04]  /*0320*/  LDG.E.U16 R11, desc[UR8][R4.64+0x4] ;  /* 0x00000408040b7981 */ /* 0x000f68000c1e1500 */
[----:B------:R-:W5:Y:S01]  /*0330*/  LDG.E.U16 R6, desc[UR8][R6.64] ;  /* 0x0000000806067981 */ /* 0x000f62000c1e1500 */
[----:B0-----:R-:W-:-:S03]  /*0340*/  IMAD.WIDE R14, R3, 0x2, R12 ;  /* 0x00000002030e7825 */ /* 0x001fc600078e020c */
[----:B------:R-:W5:Y:S01]  /*0350*/  LDG.E.U16 R12, desc[UR8][R12.64] ;  /* 0x000000080c0c7981 */ /* 0x000f62000c1e1500 */
[----:B-1----:R-:W-:-:S03]  /*0360*/  IMAD.WIDE R16, R3, 0x2, R14 ;  /* 0x0000000203107825 */ /* 0x002fc600078e020e */
[----:B------:R0:W5:Y:S04]  /*0370*/  LDG.E.U16 R9, desc[UR8][R4.64+0x6] ;  /* 0x0000060804097981 */ /* 0x000168000c1e1500 */
[----:B------:R-:W5:Y:S04]  /*0380*/  LDG.E.U16 R14, desc[UR8][R14.64] ;  /* 0x000000080e0e7981 */ /* 0x000f68000c1e1500 */
[----:B------:R-:W5:Y:S01]  /*0390*/  LDG.E.U16 R16, desc[UR8][R16.64] ;  /* 0x0000000810107981 */ /* 0x000f62000c1e1500 */
[----:B------:R-:W-:-:S04]  /*03a0*/  UIADD3 UR7, UPT, UPT, UR7, 0x8, URZ ;  /* 0x0000000807077890 */ /* 0x000fc8000fffe0ff */
[----:B------:R-:W-:Y:S01]  /*03b0*/  UISETP.NE.AND UP1, UPT, UR7, URZ, UPT ;  /* 0x000000ff0700728c */ /* 0x000fe2000bf25270 */
[----:B0-----:R-:W-:Y:S02]  /*03c0*/  IADD3 R4, P0, PT, R4, 0x10, RZ ;  /* 0x0000001004047810 */ /* 0x001fe40007f1e0ff */
[----:B------:R-:W-:Y:S02]  /*03d0*/  LEA R2, R3, R2, 0x3 ;  /* 0x0000000203027211 */ /* 0x000fe400078e18ff */
[----:B------:R-:W-:Y:S01]  /*03e0*/  IADD3.X R5, PT, PT, RZ, R5, RZ, P0, !PT ;  /* 0x00000005ff057210 */ /* 0x000fe200007fe4ff */
[----:B--2---:R-:W-:Y:S02]  /*03f0*/  HADD2.F32 R20, -RZ, R20.H0_H0 ;  /* 0x20000014ff147230 */ /* 0x004fe40000004100 */
[----:B---3--:R-:W-:Y:S02]  /*0400*/  HADD2.F32 R21, -RZ, R21.H0_H0 ;  /* 0x20000015ff157230 */ /* 0x008fe40000004100 */
[----:B----4-:R-:W-:-:S02]  /*0410*/  HADD2.F32 R7, -RZ, R24.H0_H0 ;  /* 0x20000018ff077230 */ /* 0x010fc40000004100 */
[----:B-----5:R-:W-:-:S05]  /*0420*/  HADD2.F32 R22, -RZ, R22.H0_H0 ;  /* 0x20000016ff167230 */ /* 0x020fca0000004100 */
[----:B------:R-:W-:Y:S01]  /*0430*/  FFMA R20, R20, R22, R23 ;  /* 0x0000001614147223 */ /* 0x000fe20000000017 */
[----:B------:R-:W-:Y:S02]  /*0440*/  HADD2.F32 R25, -RZ, R25.H0_H0 ;  /* 0x20000019ff197230 */ /* 0x000fe40000004100 */
[----:B------:R-:W-:-:S03]  /*0450*/  HADD2.F32 R22, -RZ, R27.H0_H0 ;  /* 0x2000001bff167230 */ /* 0x000fc60000004100 */
        /* <DEDUP_REMOVED lines=10> */
[----:B------:R-:W-:-:S03]  /*0500*/  HADD2.F32 R11, -RZ, R11.H0_H0 ;  /* 0x2000000bff0b7230 */ /* 0x000fc60000004100 */
[----:B------:R-:W-:Y:S01]  /*0510*/  FFMA R6, R13, R12, R6 ;  /* 0x0000000c0d067223 */ /* 0x000fe20000000006 */
[----:B------:R-:W-:Y:S02]  /*0520*/  HADD2.F32 R14, -RZ, R14.H0_H0 ;  /* 0x2000000eff0e7230 */ /* 0x000fe40000004100 */
[----:B------:R-:W-:Y:S02]  /*0530*/  HADD2.F32 R9, -RZ, R9.H0_H0 ;  /* 0x20000009ff097230 */ /* 0x000fe40000004100 */
[----:B------:R-:W-:Y:S02]  /*0540*/  HADD2.F32 R16, -RZ, R16.H0_H0 ;  /* 0x20000010ff107230 */ /* 0x000fe40000004100 */
[----:B------:R-:W-:-:S04]  /*0550*/  FFMA R6, R11, R14, R6 ;  /* 0x0000000e0b067223 */ /* 0x000fc80000000006 */
[----:B------:R-:W-:Y:S01]  /*0560*/  FFMA R23, R9, R16, R6 ;  /* 0x0000001009177223 */ /* 0x000fe20000000006 */
[----:B------:R-:W-:Y:S06]  /*0570*/  BRA.U UP1, `(.L_x_2) ;  /* 0xfffffffd01247547 */ /* 0x000fec000b83ffff */
.L_x_1:
[----:B------:R-:W-:Y:S05]  /*0580*/  BRA.U !UP0, `(.L_x_0) ;  /* 0x00000005083c7547 */ /* 0x000fea000b800000 */
[----:B------:R-:W-:Y:S02]  /*0590*/  UISETP.GE.U32.AND UP0, UPT, UR6, 0x4, UPT ;  /* 0x000000040600788c */ /* 0x000fe4000bf06070 */
[----:B------:R-:W-:-:S04]  /*05a0*/  ULOP3.LUT UR7, UR5, 0x3, URZ, 0xc0, !UPT ;  /* 0x0000000305077892 */ /* 0x000fc8000f8ec0ff */
[----:B------:R-:W-:-:S03]  /*05b0*/  UISETP.NE.AND UP1, UPT, UR7, URZ, UPT ;  /* 0x000000ff0700728c */ /* 0x000fc6000bf25270 */
[----:B------:R-:W-:Y:S08]  /*05c0*/  BRA.U !UP0, `(.L_x_3) ;  /* 0x00000001088c7547 */ /* 0x000ff0000b800000 */
[----:B------:R-:W0:Y:S01]  /*05d0*/  LDC.64 R10, c[0x0][0x388] ;  /* 0x0000e200ff0a7b82 */ /* 0x000e220000000a00 */
[----:B------:R-:W1:Y:S01]  /*05e0*/  LDCU.64 UR10, c[0x0][0x380] ;  /* 0x00007000ff0a77ac */ /* 0x000e620008000a00 */
[----:B------:R-:W-:Y:S01]  /*05f0*/  IMAD R7, R3, UR4, R0 ;  /* 0x0000000403077c24 */ /* 0x000fe2000f8e0200 */
[C---:B------:R-:W-:Y:S02]  /*0600*/  IADD3 R5, PT, PT, R18.reuse, UR4, RZ ;  /* 0x0000000412057c10 */ /* 0x040fe4000fffe0ff */
[----:B------:R-:W-:-:S03]  /*0610*/  IADD3 R2, P0, PT, R18, UR4, RZ ;  /* 0x0000000412027c10 */ /* 0x000fc6000ff1e0ff */
[----:B------:R-:W2:Y:S01]  /*0620*/  LDC.64 R8, c[0x0][0x380] ;  /* 0x0000e000ff087b82 */ /* 0x000ea20000000a00 */
[----:B0-----:R-:W-:-:S04]  /*0630*/  IMAD.WIDE R10, R7, 0x2, R10 ;  /* 0x00000002070a7825 */ /* 0x001fc800078e020a */
[----:B------:R-:W-:Y:S02]  /*0640*/  IMAD.WIDE R12, R3, 0x2, R10 ;  /* 0x00000002030c7825 */ /* 0x000fe400078e020a */
[----:B------:R-:W3:Y:S02]  /*0650*/  LDG.E.U16 R10, desc[UR8][R10.64] ;  /* 0x000000080a0a7981 */ /* 0x000ee4000c1e1500 */
[----:B--2---:R-:W-:Y:S01]  /*0660*/  IMAD.WIDE.U32 R8, R5, 0x2, R8 ;  /* 0x0000000205087825 */ /* 0x004fe200078e0008 */
[----:B------:R-:W-:Y:S02]  /*0670*/  IADD3.X R5, PT, PT, RZ, RZ, RZ, P0, !PT ;  /* 0x000000ffff057210 */ /* 0x000fe400007fe4ff */
[C---:B-1----:R-:W-:Y:S01]  /*0680*/  LEA R4, P0, R2.reuse, UR10, 0x1 ;  /* 0x0000000a02047c11 */ /* 0x042fe2000f8008ff */
[----:B------:R-:W-:Y:S02]  /*0690*/  IMAD.WIDE R14, R3, 0x2, R12 ;  /* 0x00000002030e7825 */ /* 0x000fe400078e020c */
[----:B------:R-:W2:Y:S01]  /*06a0*/  LDG.E.U16 R8, desc[UR8][R8.64] ;  /* 0x0000000808087981 */ /* 0x000ea2000c1e1500 */
[----:B------:R-:W-:-:S03]  /*06b0*/  LEA.HI.X R5, R2, UR11, R5, 0x1, P0 ;  /* 0x0000000b02057c11 */ /* 0x000fc600080f0c05 */
[----:B------:R-:W4:Y:S01]  /*06c0*/  LDG.E.U16 R12, desc[UR8][R12.64] ;  /* 0x000000080c0c7981 */ /* 0x000f22000c1e1500 */
[----:B------:R-:W-:-:S03]  /*06d0*/  IMAD.WIDE R6, R3, 0x2, R14 ;  /* 0x0000000203067825 */ /* 0x000fc600078e020e */
[----:B------:R-:W5:Y:S04]  /*06e0*/  LDG.E.U16 R16, desc[UR8][R4.64+0x2] ;  /* 0x0000020804107981 */ /* 0x000f68000c1e1500 */
[----:B------:R-:W5:Y:S04]  /*06f0*/  LDG.E.U16 R17, desc[UR8][R4.64+0x4] ;  /* 0x0000040804117981 */ /* 0x000f68000c1e1500 */
[----:B------:R-:W5:Y:S04]  /*0700*/  LDG.E.U16 R14, desc[UR8][R14.64] ;  /* 0x000000080e0e7981 */ /* 0x000f68000c1e1500 */
[----:B------:R-:W5:Y:S04]  /*0710*/  LDG.E.U16 R20, desc[UR8][R4.64+0x6] ;  /* 0x0000060804147981 */ /* 0x000f68000c1e1500 */
[----:B------:R-:W5:Y:S01]  /*0720*/  LDG.E.U16 R6, desc[UR8][R6.64] ;  /* 0x0000000806067981 */ /* 0x000f62000c1e1500 */
[----:B------:R-:W-:Y:S01]  /*0730*/  UIADD3 UR4, UPT, UPT, UR4, 0x4, URZ ;  /* 0x0000000404047890 */ /* 0x000fe2000fffe0ff */
[----:B--2---:R-:W-:-:S02]  /*0740*/  HADD2.F32 R2, -RZ, R8.H0_H0 ;  /* 0x20000008ff027230 */ /* 0x004fc40000004100 */
[----:B---3--:R-:W-:Y:S02]  /*0750*/  HADD2.F32 R8, -RZ, R10.H0_H0 ;  /* 0x2000000aff087230 */ /* 0x008fe40000004100 */
[----:B----4-:R-:W-:-:S03]  /*0760*/  HADD2.F32 R10, -RZ, R12.H0_H0 ;  /* 0x2000000cff0a7230 */ /* 0x010fc60000004100 */
[----:B------:R-:W-:Y:S01]  /*0770*/  FFMA R2, R2, R8, R23 ;  /* 0x0000000802027223 */ /* 0x000fe20000000017 */
[----:B-----5:R-:W-:Y:S02]  /*0780*/  HADD2.F32 R9, -RZ, R16.H0_H0 ;  /* 0x20000010ff097230 */ /* 0x020fe40000004100 */
[----:B------:R-:W-:-:S03]  /*0790*/  HADD2.F32 R17, -RZ, R17.H0_H0 ;  /* 0x20000011ff117230 */ /* 0x000fc60000004100 */
[----:B------:R-:W-:Y:S01]  /*07a0*/  FFMA R2, R9, R10, R2 ;  /* 0x0000000a09027223 */ /* 0x000fe20000000002 */
[----:B------:R-:W-:Y:S02]  /*07b0*/  HADD2.F32 R8, -RZ, R14.H0_H0 ;  /* 0x2000000eff087230 */ /* 0x000fe40000004100 */
[----:B------:R-:W-:-:S03]  /*07c0*/  HADD2.F32 R23, -RZ, R20.H0_H0 ;  /* 0x20000014ff177230 */ /* 0x000fc60000004100 */
[----:B------:R-:W-:Y:S01]  /*07d0*/  FFMA R2, R17, R8, R2 ;  /* 0x0000000811027223 */ /* 0x000fe20000000002 */
[----:B------:R-:W-:-:S05]  /*07e0*/  HADD2.F32 R6, -RZ, R6.H0_H0 ;  /* 0x20000006ff067230 */ /* 0x000fca0000004100 */
[----:B------:R-:W-:-:S07]  /*07f0*/  FFMA R23, R23, R6, R2 ;  /* 0x0000000617177223 */ /* 0x000fce0000000002 */
.L_x_3:
[----:B------:R-:W-:Y:S05]  /*0800*/  BRA.U !UP1, `(.L_x_0) ;  /* 0x00000001099c7547 */ /* 0x000fea000b800000 */
[----:B------:R-:W-:Y:S02]  /*0810*/  UISETP.NE.AND UP0, UPT, UR7, 0x1, UPT ;  /* 0x000000010700788c */ /* 0x000fe4000bf05270 */
[----:B------:R-:W-:-:S04]  /*0820*/  ULOP3.LUT UR5, UR5, 0x1, URZ, 0xc0, !UPT ;  /* 0x0000000105057892 */ /* 0x000fc8000f8ec0ff */
[----:B------:R-:W-:-:S03]  /*0830*/  UISETP.NE.U32.AND UP1, UPT, UR5, 0x1, UPT ;  /* 0x000000010500788c */ /* 0x000fc6000bf25070 */
[----:B------:R-:W-:Y:S08]  /*0840*/  BRA.U !UP0, `(.L_x_4) ;  /* 0x00000001085c7547 */ /* 0x000ff0000b800000 */
[----:B------:R-:W0:Y:S01]  /*0850*/  LDC.64 R6, c[0x0][0x388] ;  /* 0x0000e200ff067b82 */ /* 0x000e220000000a00 */
[----:B------:R-:W1:Y:S01]  /*0860*/  LDCU.64 UR6, c[0x0][0x380] ;  /* 0x00007000ff0677ac */ /* 0x000e620008000a00 */
[C---:B------:R-:W-:Y:S01]  /*0870*/  IADD3 R9, PT, PT, R18.reuse, UR4, RZ ;  /* 0x0000000412097c10 */ /* 0x040fe2000fffe0ff */
[----:B------:R-:W-:Y:S01]  /*0880*/  IMAD R11, R3, UR4, R0 ;  /* 0x00000004030b7c24 */ /* 0x000fe2000f8e0200 */
[----:B------:R-:W-:-:S04]  /*0890*/  IADD3 R2, P0, PT, R18, UR4, RZ ;  /* 0x0000000412027c10 */ /* 0x000fc8000ff1e0ff */
[----:B------:R-:W2:Y:S01]  /*08a0*/  LDC.64 R4, c[0x0][0x380] ;  /* 0x0000e000ff047b82 */ /* 0x000ea20000000a00 */
[----:B0-----:R-:W-:-:S04]  /*08b0*/  IMAD.WIDE R6, R11, 0x2, R6 ;  /* 0x000000020b067825 */ /* 0x001fc800078e0206 */
[----:B------:R-:W-:Y:S02]  /*08c0*/  IMAD.WIDE R10, R3, 0x2, R6 ;  /* 0x00000002030a7825 */ /* 0x000fe400078e0206 */
[----:B------:R-:W3:Y:S02]  /*08d0*/  LDG.E.U16 R6, desc[UR8][R6.64] ;  /* 0x0000000806067981 */ /* 0x000ee4000c1e1500 */
[----:B--2---:R-:W-:Y:S01]  /*08e0*/  IMAD.WIDE.U32 R4, R9, 0x2, R4 ;  /* 0x0000000209047825 */ /* 0x004fe200078e0004 */
[----:B------:R-:W-:Y:S01]  /*08f0*/  IADD3.X R9, PT, PT, RZ, RZ, RZ, P0, !PT ;  /* 0x000000ffff097210 */ /* 0x000fe200007fe4ff */
[----:B------:R-:W2:Y:S01]  /*0900*/  LDG.E.U16 R10, desc[UR8][R10.64] ;  /* 0x000000080a0a7981 */ /* 0x000ea2000c1e1500 */
[----:B-1----:R-:W-:-:S03]  /*0910*/  LEA R8, P0, R2, UR6, 0x1 ;  /* 0x0000000602087c11 */ /* 0x002fc6000f8008ff */
[----:B------:R-:W4:Y:S01]  /*0920*/  LDG.E.U16 R4, desc[UR8][R4.64] ;  /* 0x0000000804047981 */ /* 0x000f22000c1e1500 */
[----:B------:R-:W-:-:S05]  /*0930*/  LEA.HI.X R9, R2, UR7, R9, 0x1, P0 ;  /* 0x0000000702097c11 */ /* 0x000fca00080f0c09 */
[----:B------:R-:W5:Y:S01]  /*0940*/  LDG.E.U16 R8, desc[UR8][R8.64+0x2] ;  /* 0x0000020808087981 */ /* 0x000f62000c1e1500 */
[----:B------:R-:W-:Y:S01]  /*0950*/  UIADD3 UR4, UPT, UPT, UR4, 0x2, URZ ;  /* 0x0000000204047890 */ /* 0x000fe2000fffe0ff */
[----:B---3--:R-:W-:Y:S02]  /*0960*/  HADD2.F32 R12, -RZ, R6.H0_H0 ;  /* 0x20000006ff0c7230 */ /* 0x008fe40000004100 */
[----:B--2---:R-:W-:Y:S02]  /*0970*/  HADD2.F32 R14, -RZ, R10.H0_H0 ;  /* 0x2000000aff0e7230 */ /* 0x004fe40000004100 */
[----:B----4-:R-:W-:-:S05]  /*0980*/  HADD2.F32 R2, -RZ, R4.H0_H0 ;  /* 0x20000004ff027230 */ /* 0x010fca0000004100 */
[----:B------:R-:W-:Y:S01]  /*0990*/  FFMA R2, R2, R12, R23 ;  /* 0x0000000c02027223 */ /* 0x000fe20000000017 */
[----:B-----5:R-:W-:-:S05]  /*09a0*/  HADD2.F32 R13, -RZ, R8.H0_H0 ;  /* 0x20000008ff0d7230 */ /* 0x020fca0000004100 */
[----:B------:R-:W-:-:S07]  /*09b0*/  FFMA R23, R13, R14, R2 ;  /* 0x0000000e0d177223 */ /* 0x000fce0000000002 */
.L_x_4:
[----:B------:R-:W-:Y:S05]  /*09c0*/  BRA.U UP1, `(.L_x_0) ;  /* 0x00000001012c7547 */ /* 0x000fea000b800000 */
[----:B------:R-:W0:Y:S01]  /*09d0*/  LDC.64 R4, c[0x0][0x380] ;  /* 0x0000e000ff047b82 */ /* 0x000e220000000a00 */
[----:B------:R-:W-:Y:S01]  /*09e0*/  IADD3 R9, PT, PT, R18, UR4, RZ ;  /* 0x0000000412097c10 */ /* 0x000fe2000fffe0ff */
[----:B------:R-:W-:-:S06]  /*09f0*/  IMAD R11, R3, UR4, R0 ;  /* 0x00000004030b7c24 */ /* 0x000fcc000f8e0200 */
[----:B------:R-:W1:Y:S01]  /*0a00*/  LDC.64 R6, c[0x0][0x388] ;  /* 0x0000e200ff067b82 */ /* 0x000e620000000a00 */
[----:B0-----:R-:W-:-:S06]  /*0a10*/  IMAD.WIDE.U32 R4, R9, 0x2, R4 ;  /* 0x0000000209047825 */ /* 0x001fcc00078e0004 */
[----:B------:R-:W2:Y:S01]  /*0a20*/  LDG.E.U16 R4, desc[UR8][R4.64] ;  /* 0x0000000804047981 */ /* 0x000ea2000c1e1500 */
[----:B-1----:R-:W-:-:S06]  /*0a30*/  IMAD.WIDE R6, R11, 0x2, R6 ;  /* 0x000000020b067825 */ /* 0x002fcc00078e0206 */
[----:B------:R-:W3:Y:S01]  /*0a40*/  LDG.E.U16 R6, desc[UR8][R6.64] ;  /* 0x0000000806067981 */ /* 0x000ee2000c1e1500 */
[----:B--2---:R-:W-:Y:S02]  /*0a50*/  HADD2.F32 R2, -RZ, R4.H0_H0 ;  /* 0x20000004ff027230 */ /* 0x004fe40000004100 */
[----:B---3--:R-:W-:-:S05]  /*0a60*/  HADD2.F32 R8, -RZ, R6.H0_H0 ;  /* 0x20000006ff087230 */ /* 0x008fca0000004100 */
[----:B------:R-:W-:-:S07]  /*0a70*/  FFMA R23, R2, R8, R23 ;  /* 0x0000000802177223 */ /* 0x000fce0000000017 */
.L_x_0:
[----:B------:R-:W0:Y:S01]  /*0a80*/  LDC.64 R4, c[0x0][0x390] ;  /* 0x0000e400ff047b82 */ /* 0x000e220000000a00 */
[----:B------:R-:W-:Y:S01]  /*0a90*/  IMAD R3, R19, R3, R0 ;  /* 0x0000000313037224 */ /* 0x000fe200078e0200 */
[----:B------:R-:W1:Y:S01]  /*0aa0*/  LDCU UR4, c[0x0][0x3a8] ;  /* 0x00007500ff0477ac */ /* 0x000e620008000800 */
[----:B------:R-:W2:Y:S02]  /*0ab0*/  LDCU UR5, c[0x0][0x3a4] ;  /* 0x00007480ff0577ac */ /* 0x000ea40008000800 */
[----:B0-----:R-:W-:-:S05]  /*0ac0*/  IMAD.WIDE R2, R3, 0x2, R4 ;  /* 0x0000000203027825 */ /* 0x001fca00078e0204 */
[----:B------:R-:W3:Y:S02]  /*0ad0*/  LDG.E.U16 R0, desc[UR8][R2.64] ;  /* 0x0000000802007981 */ /* 0x000ee4000c1e1500 */
[----:B---3--:R-:W-:-:S05]  /*0ae0*/  HADD2.F32 R0, -RZ, R0.H0_H0 ;  /* 0x20000000ff007230 */ /* 0x008fca0000004100 */
[----:B-1----:R-:W-:-:S04]  /*0af0*/  FMUL R0, R0, UR4 ;  /* 0x0000000400007c20 */ /* 0x002fc80008400000 */
[----:B--2---:R-:W-:-:S05]  /*0b00*/  FFMA R0, R23, UR5, R0 ;  /* 0x0000000517007c23 */ /* 0x004fca0008000000 */
[----:B------:R-:W-:-:S05]  /*0b10*/  F2FP.F16.F32.PACK_AB R0, RZ, R0 ;  /* 0x00000000ff00723e */ /* 0x000fca00000000ff */
[----:B------:R-:W-:Y:S01]  /*0b20*/  STG.E.U16 desc[UR8][R2.64], R0 ;  /* 0x0000000002007986 */ /* 0x000fe2000c101508 */
[----:B------:R-:W-:Y:S05]  /*0b30*/  EXIT ;  /* 0x000000000000794d */ /* 0x000fea0003800000 */
.L_x_5:
[----:B------:R-:W-:-:S00]  /*0b40*/  BRA `(.L_x_5) ;  /* 0xfffffffc00fc7947 */ /* 0x000fc0000383ffff */
[----:B------:R-:W-:-:S00]  /*0b50*/  NOP ;  /* 0x0000000000007918 */ /* 0x000fc00000000000 */
        /* <DEDUP_REMOVED lines=10> */
.L_x_6:


//--------------------- .nv.shared.reserved.0     --------------------------
	.section	.nv.shared.reserved.0,"aw",@nobits
	.weak		__nv_reservedSMEM_offset_0_alias
	.size		__nv_reservedSMEM_offset_0_alias, 0, 64
	.other		__nv_reservedSMEM_offset_0_alias,@"STO_CUDA_RESERVED_SHARED STV_DEFAULT"
__nv_reservedSMEM_offset_0_alias:
	.zero		0
	.zero		64


//--------------------- .nv.constant0._Z11gemm_kernelPK6__halfS1_PS_iiiff --------------------------
	.section	.nv.constant0._Z11gemm_kernelPK6__halfS1_PS_iiiff,"a",@progbits
	.sectionflags	@""
	.align	4
.nv.constant0._Z11gemm_kernelPK6__halfS1_PS_iiiff:
	.zero		940


//--------------------- SYMBOLS --------------------------

	.type		.nv.reservedSmem.offset0,@object
	.size		.nv.reservedSmem.offset0,0x4
